	.headerflags	@"EF_CUDA_TEXMODE_UNIFIED EF_CUDA_64BIT_ADDRESS EF_CUDA_ACCELERATORS EF_CUDA_SM90 EF_CUDA_VIRTUAL_SM(EF_CUDA_SM90)"
	.elftype	@"ET_EXEC"


//--------------------- .nv.info                  --------------------------
	.section	.nv.info,"",@"SHT_CUDA_INFO"
	.align	4


	//----- nvinfo : EIATTR_REGCOUNT
	.align		4
        /*0000*/ 	.byte	0x04, 0x2f
        /*0002*/ 	.short	(.L_1 - .L_0)
	.align		4
.L_0:
        /*0004*/ 	.word	index@(triton_poi_fused_convolution_relu_threshold_backward_46)
        /*0008*/ 	.word	0x0000000c


	//----- nvinfo : EIATTR_MIN_STACK_SIZE
	.align		4
.L_1:
        /*000c*/ 	.byte	0x04, 0x12
        /*000e*/ 	.short	(.L_3 - .L_2)
	.align		4
.L_2:
        /*0010*/ 	.word	index@(triton_poi_fused_convolution_relu_threshold_backward_46)
        /*0014*/ 	.word	0x00000000


	//----- nvinfo : EIATTR_FRAME_SIZE
	.align		4
.L_3:
        /*0018*/ 	.byte	0x04, 0x11
        /*001a*/ 	.short	(.L_5 - .L_4)
	.align		4
.L_4:
        /*001c*/ 	.word	index@(triton_poi_fused_convolution_relu_threshold_backward_46)
        /*0020*/ 	.word	0x00000000


	//----- nvinfo : EIATTR_MIN_STACK_SIZE
	.align		4
.L_5:
        /*0024*/ 	.byte	0x04, 0x12
        /*0026*/ 	.short	(.L_7 - .L_6)
	.align		4
.L_6:
        /*0028*/ 	.word	index@(triton_poi_fused_convolution_relu_threshold_backward_46)
        /*002c*/ 	.word	0x00000000
.L_7:


//--------------------- .nv.info.triton_poi_fused_convolution_relu_threshold_backward_46 --------------------------
	.section	.nv.info.triton_poi_fused_convolution_relu_threshold_backward_46,"",@"SHT_CUDA_INFO"
	.sectionflags	@""
	.align	4


	//----- nvinfo : EIATTR_CUDA_API_VERSION
	.align		4
        /*0000*/ 	.byte	0x04, 0x37
        /*0002*/ 	.short	(.L_9 - .L_8)
.L_8:
        /*0004*/ 	.word	0x0000007c


	//----- nvinfo : EIATTR_KPARAM_INFO
	.align		4
.L_9:
        /*0008*/ 	.byte	0x04, 0x17
        /*000a*/ 	.short	(.L_11 - .L_10)
.L_10:
        /*000c*/ 	.word	0x00000000
        /*0010*/ 	.short	0x0003
        /*0012*/ 	.short	0x0018
        /*0014*/ 	.byte	0x00, 0xf0, 0x11, 0x00


	//----- nvinfo : EIATTR_KPARAM_INFO
	.align		4
.L_11:
        /*0018*/ 	.byte	0x04, 0x17
        /*001a*/ 	.short	(.L_13 - .L_12)
.L_12:
        /*001c*/ 	.word	0x00000000
        /*0020*/ 	.short	0x0002
        /*0022*/ 	.short	0x0010
        /*0024*/ 	.byte	0x00, 0xf4, 0x21, 0x00


	//----- nvinfo : EIATTR_KPARAM_INFO
	.align		4
.L_13:
        /*0028*/ 	.byte	0x04, 0x17
        /*002a*/ 	.short	(.L_15 - .L_14)
.L_14:
        /*002c*/ 	.word	0x00000000
        /*0030*/ 	.short	0x0001
        /*0032*/ 	.short	0x0008
        /*0034*/ 	.byte	0x00, 0xf4, 0x21, 0x00


	//----- nvinfo : EIATTR_KPARAM_INFO
	.align		4
.L_15:
        /*0038*/ 	.byte	0x04, 0x17
        /*003a*/ 	.short	(.L_17 - .L_16)
.L_16:
        /*003c*/ 	.word	0x00000000
        /*0040*/ 	.short	0x0000
        /*0042*/ 	.short	0x0000
        /*0044*/ 	.byte	0x00, 0xf4, 0x21, 0x00


	//----- nvinfo : EIATTR_SPARSE_MMA_MASK
	.align		4
.L_17:
        /*0048*/ 	.byte	0x03, 0x50
        /*004a*/ 	.short	0x0000


	//----- nvinfo : EIATTR_MAXREG_COUNT
	.align		4
        /*004c*/ 	.byte	0x03, 0x1b
        /*004e*/ 	.short	0x00ff


	//----- nvinfo : EIATTR_EXIT_INSTR_OFFSETS
	.align		4
        /*0050*/ 	.byte	0x04, 0x1c
        /*0052*/ 	.short	(.L_19 - .L_18)


	//   ....[0]....
.L_18:
        /*0054*/ 	.word	0x000001b0


	//   ....[1]....
        /*0058*/ 	.word	0x000001d0


	//----- nvinfo : EIATTR_REQNTID
	.align		4
.L_19:
        /*005c*/ 	.byte	0x04, 0x10
        /*005e*/ 	.short	(.L_21 - .L_20)
.L_20:
        /*0060*/ 	.word	0x00000080
        /*0064*/ 	.word	0x00000001
        /*0068*/ 	.word	0x00000001


	//----- nvinfo : EIATTR_CBANK_PARAM_SIZE
	.align		4
.L_21:
        /*006c*/ 	.byte	0x03, 0x19
        /*006e*/ 	.short	0x001c


	//----- nvinfo : EIATTR_PARAM_CBANK
	.align		4
        /*0070*/ 	.byte	0x04, 0x0a
        /*0072*/ 	.short	(.L_23 - .L_22)
	.align		4
.L_22:
        /*0074*/ 	.word	index@(.nv.constant0.triton_poi_fused_convolution_relu_threshold_backward_46)
        /*0078*/ 	.short	0x0210
        /*007a*/ 	.short	0x001c


	//----- nvinfo : EIATTR_SW_WAR
	.align		4
.L_23:
        /*007c*/ 	.byte	0x04, 0x36
        /*007e*/ 	.short	(.L_25 - .L_24)
.L_24:
        /*0080*/ 	.word	0x00000008
.L_25:


//--------------------- .nv.callgraph             --------------------------
	.section	.nv.callgraph,"",@"SHT_CUDA_CALLGRAPH"
	.align	4
	.sectionentsize	8
	.align		4
        /*0000*/ 	.word	0x00000000
	.align		4
        /*0004*/ 	.word	0xffffffff
	.align		4
        /*0008*/ 	.word	0x00000000
	.align		4
        /*000c*/ 	.word	0xfffffffe
	.align		4
        /*0010*/ 	.word	0x00000000
	.align		4
        /*0014*/ 	.word	0xfffffffd
	.align		4
        /*0018*/ 	.word	0x00000000
	.align		4
        /*001c*/ 	.word	0xfffffffc


//--------------------- .text.triton_poi_fused_convolution_relu_threshold_backward_46 --------------------------
	.section	.text.triton_poi_fused_convolution_relu_threshold_backward_46,"ax",@progbits
	.align	128
        .global         triton_poi_fused_convolution_relu_threshold_backward_46
        .type           triton_poi_fused_convolution_relu_threshold_backward_46,@function
        .size           triton_poi_fused_convolution_relu_threshold_backward_46,(.L_x_1 - triton_poi_fused_convolution_relu_threshold_backward_46)
        .other          triton_poi_fused_convolution_relu_threshold_backward_46,@"STO_CUDA_ENTRY STV_DEFAULT"
triton_poi_fused_convolution_relu_threshold_backward_46:
.text.triton_poi_fused_convolution_relu_threshold_backward_46:
[----:B------:R-:W0:Y:S02]  /*0000*/  LDC R1, c[0x0][0x28] ;  /* 0x00000a00ff017b82 */ /* 0x000e240000000800 */
[----:B------:R-:W1:Y:S01]  /*0010*/  S2R R0, SR_TID.X ;  /* 0x0000000000007919 */ /* 0x000e620000002100 */
[----:B------:R-:W2:Y:S01]  /*0020*/  LDC.64 R4, c[0x0][0x218] ;  /* 0x00008600ff047b82 */ /* 0x000ea20000000a00 */
[----:B------:R-:W-:Y:S01]  /*0030*/  ULDC.64 UR4, c[0x0][0x208] ;  /* 0x0000820000047ab9 */ /* 0x000fe20000000a00 */
[----:B------:R-:W-:Y:S01]  /*0040*/  ULDC.64 UR6, c[0x0][0x220] ;  /* 0x0000880000067ab9 */ /* 0x000fe20000000a00 */
[----:B------:R-:W3:Y:S05]  /*0050*/  S2R R7, SR_CTAID.X ;  /* 0x0000000000077919 */ /* 0x000eea0000002500 */
[----:B------:R-:W4:Y:S01]  /*0060*/  LDC.64 R2, c[0x0][0x210] ;  /* 0x00008400ff027b82 */ /* 0x000f220000000a00 */
[----:B-1----:R-:W-:-:S05]  /*0070*/  LOP3.LUT R0, R0, 0x7f, RZ, 0xc0, !PT ;  /* 0x0000007f00007812 */ /* 0x002fca00078ec0ff */
[----:B---3--:R-:W-:-:S04]  /*0080*/  IMAD R7, R7, 0x80, R0 ;  /* 0x0000008007077824 */ /* 0x008fc800078e0200 */
[C---:B------:R-:W-:Y:S01]  /*0090*/  IMAD.HI R0, R7.reuse, 0x66666667, RZ ;  /* 0x6666666707007827 */ /* 0x040fe200078e02ff */
[----:B------:R-:W-:-:S03]  /*00a0*/  ISETP.GE.AND P0, PT, R7, 0x2800, PT ;  /* 0x000028000700780c */ /* 0x000fc60003f06270 */
[----:B----4-:R-:W-:Y:S01]  /*00b0*/  IMAD.WIDE R2, R7, 0x4, R2 ;  /* 0x0000000407027825 */ /* 0x010fe200078e0202 */
[----:B------:R-:W-:-:S04]  /*00c0*/  SHF.R.U32.HI R9, RZ, 0x1f, R0 ;  /* 0x0000001fff097819 */ /* 0x000fc80000011600 */
[----:B------:R-:W-:-:S05]  /*00d0*/  LEA.HI.SX32 R0, R0, R9, 0x1a ;  /* 0x0000000900007211 */ /* 0x000fca00078fd2ff */
[----:B------:R-:W-:Y:S02]  /*00e0*/  IMAD R9, R0, -0xa0, R7 ;  /* 0xffffff6000097824 */ /* 0x000fe400078e0207 */
[----:B------:R-:W-:Y:S02]  /*00f0*/  IMAD.MOV.U32 R0, RZ, RZ, RZ ;  /* 0x000000ffff007224 */ /* 0x000fe400078e00ff */
[----:B--2---:R-:W-:-:S04]  /*0100*/  IMAD.WIDE R4, R9, 0x4, R4 ;  /* 0x0000000409047825 */ /* 0x004fc800078e0204 */
[----:B------:R-:W-:Y:S01]  /*0110*/  IMAD.MOV.U32 R9, RZ, RZ, RZ ;  /* 0x000000ffff097224 */ /* 0x000fe200078e00ff */
[----:B------:R-:W2:Y:S05]  /*0120*/  @!P0 LDG.E R0, desc[UR4][R2.64] ;  /* 0x0000000402008981 */ /* 0x000eaa000c1e1900 */
[----:B------:R-:W2:Y:S02]  /*0130*/  @!P0 LDG.E.EL R9, desc[UR4][R4.64] ;  /* 0x0000000404098981 */ /* 0x000ea4000c2e1900 */
[----:B--2---:R-:W-:Y:S01]  /*0140*/  FADD R6, R9, R0 ;  /* 0x0000000009067221 */ /* 0x004fe20000000000 */
[----:B------:R-:W-:-:S04]  /*0150*/  FSETP.GEU.AND P1, PT, R0, -R9, PT ;  /* 0x800000090000720b */ /* 0x000fc80003f2e000 */
[----:B------:R-:W-:Y:S02]  /*0160*/  FSEL R0, R6, RZ, P1 ;  /* 0x000000ff06007208 */ /* 0x000fe40000800000 */
[----:B------:R-:W-:Y:S02]  /*0170*/  IADD3 R6, P2, R7, UR6, RZ ;  /* 0x0000000607067c10 */ /* 0x000fe4000ff5e0ff */
[----:B------:R-:W-:Y:S02]  /*0180*/  FSETP.GTU.AND P1, PT, R0, RZ, PT ;  /* 0x000000ff0000720b */ /* 0x000fe40003f2c000 */
[----:B------:R-:W-:Y:S02]  /*0190*/  LEA.HI.X.SX32 R7, R7, UR7, 0x1, P2 ;  /* 0x0000000707077c11 */ /* 0x000fe400090f0eff */
[----:B------:R-:W-:Y:S01]  /*01a0*/  SEL R9, RZ, 0x1, P1 ;  /* 0x00000001ff097807 */ /* 0x000fe20000800000 */
[----:B------:R-:W-:Y:S08]  /*01b0*/  @P0 EXIT ;  /* 0x000000000000094d */ /* 0x000ff00003800000 */
[----:B------:R-:W-:Y:S01]  /*01c0*/  STG.E.U8 desc[UR4][R6.64], R9 ;  /* 0x0000000906007986 */ /* 0x000fe2000c101104 */
[----:B------:R-:W-:Y:S05]  /*01d0*/  EXIT ;  /* 0x000000000000794d */ /* 0x000fea0003800000 */
.L_x_0:
[----:B------:R-:W-:-:S00]  /*01e0*/  BRA `(.L_x_0) ;  /* 0xfffffffc00fc7947 */ /* 0x000fc0000383ffff */
[----:B------:R-:W-:-:S00]  /*01f0*/  NOP ;  /* 0x0000000000007918 */ /* 0x000fc00000000000 */
        /* <DEDUP_REMOVED lines=8> */
.L_x_1:


//--------------------- .nv.constant0.triton_poi_fused_convolution_relu_threshold_backward_46 --------------------------
	.section	.nv.constant0.triton_poi_fused_convolution_relu_threshold_backward_46,"a",@progbits
	.sectionflags	@""
	.align	4
.nv.constant0.triton_poi_fused_convolution_relu_threshold_backward_46:
	.zero		556
